	.headerflags	@"EF_CUDA_TEXMODE_UNIFIED EF_CUDA_64BIT_ADDRESS EF_CUDA_ACCELERATORS EF_CUDA_SM90 EF_CUDA_VIRTUAL_SM(EF_CUDA_SM90)"
	.elftype	@"ET_EXEC"


//--------------------- .nv.info                  --------------------------
	.section	.nv.info,"",@"SHT_CUDA_INFO"
	.align	4


	//----- nvinfo : EIATTR_REGCOUNT
	.align		4
        /*0000*/ 	.byte	0x04, 0x2f
        /*0002*/ 	.short	(.L_3 - .L_2)
	.align		4
.L_2:
        /*0004*/ 	.word	index@(triton_poi_fused__native_batch_norm_legit_no_training_20)
        /*0008*/ 	.word	0x00000016


	//----- nvinfo : EIATTR_MIN_STACK_SIZE
	.align		4
.L_3:
        /*000c*/ 	.byte	0x04, 0x12
        /*000e*/ 	.short	(.L_5 - .L_4)
	.align		4
.L_4:
        /*0010*/ 	.word	index@(triton_poi_fused__native_batch_norm_legit_no_training_20)
        /*0014*/ 	.word	0x00000000


	//----- nvinfo : EIATTR_FRAME_SIZE
	.align		4
.L_5:
        /*0018*/ 	.byte	0x04, 0x11
        /*001a*/ 	.short	(.L_7 - .L_6)
	.align		4
.L_6:
        /*001c*/ 	.word	index@(triton_poi_fused__native_batch_norm_legit_no_training_20)
        /*0020*/ 	.word	0x00000000


	//----- nvinfo : EIATTR_MIN_STACK_SIZE
	.align		4
.L_7:
        /*0024*/ 	.byte	0x04, 0x12
        /*0026*/ 	.short	(.L_9 - .L_8)
	.align		4
.L_8:
        /*0028*/ 	.word	index@(triton_poi_fused__native_batch_norm_legit_no_training_20)
        /*002c*/ 	.word	0x00000000
.L_9:


//--------------------- .nv.info.triton_poi_fused__native_batch_norm_legit_no_training_20 --------------------------
	.section	.nv.info.triton_poi_fused__native_batch_norm_legit_no_training_20,"",@"SHT_CUDA_INFO"
	.sectionflags	@""
	.align	4


	//----- nvinfo : EIATTR_CUDA_API_VERSION
	.align		4
        /*0000*/ 	.byte	0x04, 0x37
        /*0002*/ 	.short	(.L_11 - .L_10)
.L_10:
        /*0004*/ 	.word	0x0000007c


	//----- nvinfo : EIATTR_KPARAM_INFO
	.align		4
.L_11:
        /*0008*/ 	.byte	0x04, 0x17
        /*000a*/ 	.short	(.L_13 - .L_12)
.L_12:
        /*000c*/ 	.word	0x00000000
        /*0010*/ 	.short	0x0006
        /*0012*/ 	.short	0x0030
        /*0014*/ 	.byte	0x00, 0xf0, 0x11, 0x00


	//----- nvinfo : EIATTR_KPARAM_INFO
	.align		4
.L_13:
        /*0018*/ 	.byte	0x04, 0x17
        /*001a*/ 	.short	(.L_15 - .L_14)
.L_14:
        /*001c*/ 	.word	0x00000000
        /*0020*/ 	.short	0x0005
        /*0022*/ 	.short	0x0028
        /*0024*/ 	.byte	0x00, 0xf4, 0x21, 0x00


	//----- nvinfo : EIATTR_KPARAM_INFO
	.align		4
.L_15:
        /*0028*/ 	.byte	0x04, 0x17
        /*002a*/ 	.short	(.L_17 - .L_16)
.L_16:
        /*002c*/ 	.word	0x00000000
        /*0030*/ 	.short	0x0004
        /*0032*/ 	.short	0x0020
        /*0034*/ 	.byte	0x00, 0xf4, 0x21, 0x00


	//----- nvinfo : EIATTR_KPARAM_INFO
	.align		4
.L_17:
        /*0038*/ 	.byte	0x04, 0x17
        /*003a*/ 	.short	(.L_19 - .L_18)
.L_18:
        /*003c*/ 	.word	0x00000000
        /*0040*/ 	.short	0x0003
        /*0042*/ 	.short	0x0018
        /*0044*/ 	.byte	0x00, 0xf4, 0x21, 0x00


	//----- nvinfo : EIATTR_KPARAM_INFO
	.align		4
.L_19:
        /*0048*/ 	.byte	0x04, 0x17
        /*004a*/ 	.short	(.L_21 - .L_20)
.L_20:
        /*004c*/ 	.word	0x00000000
        /*0050*/ 	.short	0x0002
        /*0052*/ 	.short	0x0010
        /*0054*/ 	.byte	0x00, 0xf4, 0x21, 0x00


	//----- nvinfo : EIATTR_KPARAM_INFO
	.align		4
.L_21:
        /*0058*/ 	.byte	0x04, 0x17
        /*005a*/ 	.short	(.L_23 - .L_22)
.L_22:
        /*005c*/ 	.word	0x00000000
        /*0060*/ 	.short	0x0001
        /*0062*/ 	.short	0x0008
        /*0064*/ 	.byte	0x00, 0xf4, 0x21, 0x00


	//----- nvinfo : EIATTR_KPARAM_INFO
	.align		4
.L_23:
        /*0068*/ 	.byte	0x04, 0x17
        /*006a*/ 	.short	(.L_25 - .L_24)
.L_24:
        /*006c*/ 	.word	0x00000000
        /*0070*/ 	.short	0x0000
        /*0072*/ 	.short	0x0000
        /*0074*/ 	.byte	0x00, 0xf4, 0x21, 0x00


	//----- nvinfo : EIATTR_SPARSE_MMA_MASK
	.align		4
.L_25:
        /*0078*/ 	.byte	0x03, 0x50
        /*007a*/ 	.short	0x0000


	//----- nvinfo : EIATTR_MAXREG_COUNT
	.align		4
        /*007c*/ 	.byte	0x03, 0x1b
        /*007e*/ 	.short	0x00ff


	//----- nvinfo : EIATTR_EXIT_INSTR_OFFSETS
	.align		4
        /*0080*/ 	.byte	0x04, 0x1c
        /*0082*/ 	.short	(.L_27 - .L_26)


	//   ....[0]....
.L_26:
        /*0084*/ 	.word	0x00000450


	//   ....[1]....
        /*0088*/ 	.word	0x00000470


	//----- nvinfo : EIATTR_REQNTID
	.align		4
.L_27:
        /*008c*/ 	.byte	0x04, 0x10
        /*008e*/ 	.short	(.L_29 - .L_28)
.L_28:
        /*0090*/ 	.word	0x00000080
        /*0094*/ 	.word	0x00000001
        /*0098*/ 	.word	0x00000001


	//----- nvinfo : EIATTR_CBANK_PARAM_SIZE
	.align		4
.L_29:
        /*009c*/ 	.byte	0x03, 0x19
        /*009e*/ 	.short	0x0034


	//----- nvinfo : EIATTR_PARAM_CBANK
	.align		4
        /*00a0*/ 	.byte	0x04, 0x0a
        /*00a2*/ 	.short	(.L_31 - .L_30)
	.align		4
.L_30:
        /*00a4*/ 	.word	index@(.nv.constant0.triton_poi_fused__native_batch_norm_legit_no_training_20)
        /*00a8*/ 	.short	0x0210
        /*00aa*/ 	.short	0x0034


	//----- nvinfo : EIATTR_SW_WAR
	.align		4
.L_31:
        /*00ac*/ 	.byte	0x04, 0x36
        /*00ae*/ 	.short	(.L_33 - .L_32)
.L_32:
        /*00b0*/ 	.word	0x00000008
.L_33:


//--------------------- .nv.callgraph             --------------------------
	.section	.nv.callgraph,"",@"SHT_CUDA_CALLGRAPH"
	.align	4
	.sectionentsize	8
	.align		4
        /*0000*/ 	.word	0x00000000
	.align		4
        /*0004*/ 	.word	0xffffffff
	.align		4
        /*0008*/ 	.word	0x00000000
	.align		4
        /*000c*/ 	.word	0xfffffffe
	.align		4
        /*0010*/ 	.word	0x00000000
	.align		4
        /*0014*/ 	.word	0xfffffffd
	.align		4
        /*0018*/ 	.word	0x00000000
	.align		4
        /*001c*/ 	.word	0xfffffffc


//--------------------- .nv.constant4             --------------------------
	.section	.nv.constant4,"a",@progbits
	.align	8
	.align		8
.nv.constant4:
        /*0000*/ 	.dword	_$_str
	.align		8
        /*0008*/ 	.dword	_$_str_$_2


//--------------------- .text.triton_poi_fused__native_batch_norm_legit_no_training_20 --------------------------
	.section	.text.triton_poi_fused__native_batch_norm_legit_no_training_20,"ax",@progbits
	.align	128
        .global         triton_poi_fused__native_batch_norm_legit_no_training_20
        .type           triton_poi_fused__native_batch_norm_legit_no_training_20,@function
        .size           triton_poi_fused__native_batch_norm_legit_no_training_20,(.L_x_1 - triton_poi_fused__native_batch_norm_legit_no_training_20)
        .other          triton_poi_fused__native_batch_norm_legit_no_training_20,@"STO_CUDA_ENTRY STV_DEFAULT"
triton_poi_fused__native_batch_norm_legit_no_training_20:
.text.triton_poi_fused__native_batch_norm_legit_no_training_20:
[----:B------:R-:W0:Y:S01]  /*0000*/  LDC R1, c[0x0][0x28] ;  /* 0x00000a00ff017b82 */ /* 0x000e220000000800 */
[----:B------:R-:W1:Y:S07]  /*0010*/  S2R R0, SR_TID.X ;  /* 0x0000000000007919 */ /* 0x000e6e0000002100 */
[----:B------:R-:W2:Y:S01]  /*0020*/  LDC.64 R8, c[0x0][0x220] ;  /* 0x00008800ff087b82 */ /* 0x000ea20000000a00 */
[----:B------:R-:W-:Y:S01]  /*0030*/  ULDC.64 UR4, c[0x0][0x208] ;  /* 0x0000820000047ab9 */ /* 0x000fe20000000a00 */
[----:B------:R-:W3:Y:S06]  /*0040*/  S2R R5, SR_CTAID.X ;  /* 0x0000000000057919 */ /* 0x000eec0000002500 */
[----:B------:R-:W4:Y:S08]  /*0050*/  LDC.64 R14, c[0x0][0x218] ;  /* 0x00008600ff0e7b82 */ /* 0x000f300000000a00 */
[----:B------:R-:W5:Y:S08]  /*0060*/  LDC.64 R12, c[0x0][0x210] ;  /* 0x00008400ff0c7b82 */ /* 0x000f700000000a00 */
[----:B------:R-:W4:Y:S01]  /*0070*/  LDC.64 R16, c[0x0][0x228] ;  /* 0x00008a00ff107b82 */ /* 0x000f220000000a00 */
[----:B-1----:R-:W-:-:S07]  /*0080*/  SHF.L.U32 R0, R0, 0x1, RZ ;  /* 0x0000000100007819 */ /* 0x002fce00000006ff */
[----:B------:R-:W1:Y:S01]  /*0090*/  LDC.64 R18, c[0x0][0x230] ;  /* 0x00008c00ff127b82 */ /* 0x000e620000000a00 */
[----:B---3--:R-:W-:Y:S02]  /*00a0*/  SHF.R.S32.HI R3, RZ, 0x17, R5 ;  /* 0x00000017ff037819 */ /* 0x008fe40000011405 */
[----:B------:R-:W-:Y:S02]  /*00b0*/  LOP3.LUT R0, R0, 0xfe, RZ, 0xc0, !PT ;  /* 0x000000fe00007812 */ /* 0x000fe400078ec0ff */
[----:B------:R-:W-:Y:S02]  /*00c0*/  SGXT R3, R3, 0x1 ;  /* 0x000000010303781a */ /* 0x000fe40000000200 */
[----:B------:R-:W-:-:S04]  /*00d0*/  LEA R0, R5, R0, 0x8 ;  /* 0x0000000005007211 */ /* 0x000fc800078e40ff */
[----:B------:R-:W-:Y:S02]  /*00e0*/  LEA.HI R3, R3, R0, RZ, 0x4 ;  /* 0x0000000003037211 */ /* 0x000fe400078f20ff */
[----:B------:R-:W-:Y:S02]  /*00f0*/  ISETP.GE.AND P4, PT, R0, 0x1800, PT ;  /* 0x000018000000780c */ /* 0x000fe40003f86270 */
[----:B------:R-:W-:-:S05]  /*0100*/  SHF.R.S32.HI R3, RZ, 0x4, R3 ;  /* 0x00000004ff037819 */ /* 0x000fca0000011403 */
[----:B------:R-:W-:-:S05]  /*0110*/  IMAD.HI R2, R3, 0x2aaaaaab, RZ ;  /* 0x2aaaaaab03027827 */ /* 0x000fca00078e02ff */
[----:B------:R-:W-:-:S04]  /*0120*/  SHF.R.U32.HI R5, RZ, 0x1f, R2 ;  /* 0x0000001fff057819 */ /* 0x000fc80000011602 */
[----:B------:R-:W-:Y:S02]  /*0130*/  LEA.HI R2, R2, R5, RZ, 0x1c ;  /* 0x0000000502027211 */ /* 0x000fe400078fe0ff */
[----:B------:R-:W-:-:S03]  /*0140*/  CS2R R4, SRZ ;  /* 0x0000000000047805 */ /* 0x000fc6000001ff00 */
[----:B------:R-:W-:-:S04]  /*0150*/  IMAD R11, R2, -0x60, R3 ;  /* 0xffffffa0020b7824 */ /* 0x000fc800078e0203 */
[----:B--2---:R-:W-:-:S05]  /*0160*/  IMAD.WIDE R8, R11, 0x4, R8 ;  /* 0x000000040b087825 */ /* 0x004fca00078e0208 */
[----:B------:R-:W2:Y:S04]  /*0170*/  @!P4 LDG.E.EL R4, desc[UR4][R8.64] ;  /* 0x000000040804c981 */ /* 0x000ea8000c2e1900 */
[----:B------:R3:W2:Y:S01]  /*0180*/  @!P4 LDG.E.EL R5, desc[UR4][R8.64] ;  /* 0x000000040805c981 */ /* 0x0006a2000c2e1900 */
[----:B------:R-:W-:Y:S02]  /*0190*/  CS2R R6, SRZ ;  /* 0x0000000000067805 */ /* 0x000fe4000001ff00 */
[----:B------:R-:W-:Y:S01]  /*01a0*/  CS2R R2, SRZ ;  /* 0x0000000000027805 */ /* 0x000fe2000001ff00 */
[----:B----4-:R-:W-:-:S04]  /*01b0*/  IMAD.WIDE R14, R11, 0x4, R14 ;  /* 0x000000040b0e7825 */ /* 0x010fc800078e020e */
[----:B-----5:R-:W-:Y:S01]  /*01c0*/  IMAD.WIDE R12, R0, 0x4, R12 ;  /* 0x00000004000c7825 */ /* 0x020fe200078e020c */
[----:B------:R-:W4:Y:S04]  /*01d0*/  @!P4 LDG.E.EL R6, desc[UR4][R14.64] ;  /* 0x000000040e06c981 */ /* 0x000f28000c2e1900 */
[----:B------:R-:W4:Y:S01]  /*01e0*/  @!P4 LDG.E.64 R2, desc[UR4][R12.64] ;  /* 0x000000040c02c981 */ /* 0x000f22000c1e1b00 */
[C---:B0-----:R-:W-:Y:S01]  /*01f0*/  IMAD.WIDE R16, R11.reuse, 0x4, R16 ;  /* 0x000000040b107825 */ /* 0x041fe200078e0210 */
[----:B---3--:R-:W-:Y:S02]  /*0200*/  CS2R R8, SRZ ;  /* 0x0000000000087805 */ /* 0x008fe4000001ff00 */
[----:B------:R0:W3:Y:S01]  /*0210*/  @!P4 LDG.E.EL R7, desc[UR4][R14.64] ;  /* 0x000000040e07c981 */ /* 0x0000e2000c2e1900 */
[----:B-1----:R-:W-:Y:S01]  /*0220*/  IMAD.WIDE R18, R11, 0x4, R18 ;  /* 0x000000040b127825 */ /* 0x002fe200078e0212 */
[----:B------:R-:W-:-:S04]  /*0230*/  CS2R R10, SRZ ;  /* 0x00000000000a7805 */ /* 0x000fc8000001ff00 */
[----:B------:R-:W5:Y:S04]  /*0240*/  @!P4 LDG.E.EL R8, desc[UR4][R18.64] ;  /* 0x000000041208c981 */ /* 0x000f68000c2e1900 */
[----:B------:R-:W5:Y:S04]  /*0250*/  @!P4 LDG.E.EL R11, desc[UR4][R16.64] ;  /* 0x00000004100bc981 */ /* 0x000f68000c2e1900 */
[----:B------:R-:W3:Y:S04]  /*0260*/  @!P4 LDG.E.EL R10, desc[UR4][R16.64] ;  /* 0x00000004100ac981 */ /* 0x000ee8000c2e1900 */
[----:B------:R-:W3:Y:S01]  /*0270*/  @!P4 LDG.E.EL R9, desc[UR4][R18.64] ;  /* 0x000000041209c981 */ /* 0x000ee2000c2e1900 */
[----:B0-----:R-:W-:Y:S01]  /*0280*/  HFMA2.MMA R15, -RZ, RZ, 1.625, 0 ;  /* 0x3e800000ff0f7435 */ /* 0x001fe200000001ff */
[----:B--2---:R-:W-:Y:S01]  /*0290*/  FADD R4, R4, 9.9999997473787516356e-06 ;  /* 0x3727c5ac04047421 */ /* 0x004fe20000000000 */
[----:B------:R-:W-:-:S03]  /*02a0*/  FADD R12, R5, 9.9999997473787516356e-06 ;  /* 0x3727c5ac050c7421 */ /* 0x000fc60000000000 */
[----:B------:R0:W1:Y:S08]  /*02b0*/  MUFU.SQRT R13, R4 ;  /* 0x00000004000d7308 */ /* 0x0000700000002000 */
[----:B------:R-:W2:Y:S01]  /*02c0*/  MUFU.SQRT R14, R12 ;  /* 0x0000000c000e7308 */ /* 0x000ea20000002000 */
[----:B0-----:R-:W0:Y:S01]  /*02d0*/  LDC.64 R4, c[0x0][0x238] ;  /* 0x00008e00ff047b82 */ /* 0x001e220000000a00 */
[----:B-1----:R-:W-:-:S02]  /*02e0*/  FSETP.GT.AND P0, PT, R13, 8.50705917302346158658e+37, PT ;  /* 0x7e8000000d00780b */ /* 0x002fc40003f04000 */
[----:B------:R-:W-:Y:S02]  /*02f0*/  FSETP.GEU.AND P2, PT, R13, 1.175494350822287508e-38, PT ;  /* 0x008000000d00780b */ /* 0x000fe40003f4e000 */
[C---:B--2---:R-:W-:Y:S02]  /*0300*/  FSETP.GT.AND P1, PT, R14.reuse, 8.50705917302346158658e+37, PT ;  /* 0x7e8000000e00780b */ /* 0x044fe40003f24000 */
[----:B------:R-:W-:-:S07]  /*0310*/  FSETP.GEU.AND P3, PT, R14, 1.175494350822287508e-38, PT ;  /* 0x008000000e00780b */ /* 0x000fce0003f6e000 */
[----:B------:R-:W-:-:S04]  /*0320*/  @P0 FMUL R13, R13, 0.25 ;  /* 0x3e8000000d0d0820 */ /* 0x000fc80000400000 */
[----:B------:R-:W-:Y:S01]  /*0330*/  @!P2 FMUL R13, R13, 16777216 ;  /* 0x4b8000000d0da820 */ /* 0x000fe20000400000 */
[----:B------:R-:W-:-:S04]  /*0340*/  @P1 FMUL R14, R14, 0.25 ;  /* 0x3e8000000e0e1820 */ /* 0x000fc80000400000 */
[----:B------:R-:W-:Y:S01]  /*0350*/  @!P3 FMUL R14, R14, 16777216 ;  /* 0x4b8000000e0eb820 */ /* 0x000fe20000400000 */
[----:B------:R-:W1:Y:S01]  /*0360*/  MUFU.RCP R13, R13 ;  /* 0x0000000d000d7308 */ /* 0x000e620000001000 */
[----:B------:R-:W-:-:S07]  /*0370*/  FSEL R12, R15, 1, P0 ;  /* 0x3f8000000f0c7808 */ /* 0x000fce0000000000 */
[----:B------:R-:W2:Y:S01]  /*0380*/  MUFU.RCP R14, R14 ;  /* 0x0000000e000e7308 */ /* 0x000ea20000001000 */
[----:B------:R-:W-:Y:S01]  /*0390*/  FSEL R15, R15, 1, P1 ;  /* 0x3f8000000f0f7808 */ /* 0x000fe20000800000 */
[----:B------:R-:W-:Y:S01]  /*03a0*/  @!P2 FMUL R12, R12, 16777216 ;  /* 0x4b8000000c0ca820 */ /* 0x000fe20000400000 */
[----:B----4-:R-:W-:-:S03]  /*03b0*/  FADD R3, -R6, R3 ;  /* 0x0000000306037221 */ /* 0x010fc60000000100 */
[----:B------:R-:W-:Y:S01]  /*03c0*/  @!P3 FMUL R15, R15, 16777216 ;  /* 0x4b8000000f0fb820 */ /* 0x000fe20000400000 */
[----:B---3--:R-:W-:Y:S01]  /*03d0*/  FADD R2, -R7, R2 ;  /* 0x0000000207027221 */ /* 0x008fe20000000100 */
[----:B-1----:R-:W-:Y:S02]  /*03e0*/  FMUL R13, R13, R12 ;  /* 0x0000000c0d0d7220 */ /* 0x002fe40000400000 */
[----:B--2---:R-:W-:Y:S02]  /*03f0*/  FMUL R6, R14, R15 ;  /* 0x0000000f0e067220 */ /* 0x004fe40000400000 */
[----:B------:R-:W-:Y:S02]  /*0400*/  FMUL R13, R2, R13 ;  /* 0x0000000d020d7220 */ /* 0x000fe40000400000 */
[----:B------:R-:W-:Y:S01]  /*0410*/  FMUL R6, R3, R6 ;  /* 0x0000000603067220 */ /* 0x000fe20000400000 */
[----:B0-----:R-:W-:-:S04]  /*0420*/  IMAD.WIDE R4, R0, 0x4, R4 ;  /* 0x0000000400047825 */ /* 0x001fc800078e0204 */
[----:B-----5:R-:W-:Y:S01]  /*0430*/  FFMA R8, R13, R11, R8 ;  /* 0x0000000b0d087223 */ /* 0x020fe20000000008 */
[----:B------:R-:W-:Y:S01]  /*0440*/  FFMA R9, R6, R10, R9 ;  /* 0x0000000a06097223 */ /* 0x000fe20000000009 */
[----:B------:R-:W-:Y:S06]  /*0450*/  @P4 EXIT ;  /* 0x000000000000494d */ /* 0x000fec0003800000 */
[----:B------:R-:W-:Y:S01]  /*0460*/  STG.E.64 desc[UR4][R4.64], R8 ;  /* 0x0000000804007986 */ /* 0x000fe2000c101b04 */
[----:B------:R-:W-:Y:S05]  /*0470*/  EXIT ;  /* 0x000000000000794d */ /* 0x000fea0003800000 */
.L_x_0:
[----:B------:R-:W-:-:S00]  /*0480*/  BRA `(.L_x_0) ;  /* 0xfffffffc00fc7947 */ /* 0x000fc0000383ffff */
[----:B------:R-:W-:-:S00]  /*0490*/  NOP ;  /* 0x0000000000007918 */ /* 0x000fc00000000000 */
        /* <DEDUP_REMOVED lines=14> */
.L_x_1:


//--------------------- .nv.global.init           --------------------------
	.section	.nv.global.init,"aw",@progbits
.nv.global.init:
	.type		_$_str,@object
	.size		_$_str,(_$_str_$_2 - _$_str)
_$_str:
        /*0000*/ 	.byte	0x5f, 0x5f, 0x43, 0x55, 0x44, 0x41, 0x5f, 0x46, 0x54, 0x5a, 0x00
	.type		_$_str_$_2,@object
	.size		_$_str_$_2,(.L_1 - _$_str_$_2)
_$_str_$_2:
        /*000b*/ 	.byte	0x5f, 0x5f, 0x43, 0x55, 0x44, 0x41, 0x5f, 0x50, 0x52, 0x45, 0x43, 0x5f, 0x53, 0x51, 0x52, 0x54
        /*001b*/ 	.byte	0x00
.L_1:


//--------------------- .nv.constant0.triton_poi_fused__native_batch_norm_legit_no_training_20 --------------------------
	.section	.nv.constant0.triton_poi_fused__native_batch_norm_legit_no_training_20,"a",@progbits
	.sectionflags	@""
	.align	4
.nv.constant0.triton_poi_fused__native_batch_norm_legit_no_training_20:
	.zero		580
